//
// Generated by NVIDIA NVVM Compiler
//
// Compiler Build ID: CL-36424714
// Cuda compilation tools, release 13.0, V13.0.88
// Based on NVVM 20.0.0
//

.version 9.0
.target sm_100
.address_size 64

	// .globl	_Z5printv
.extern .func  (.param .b32 func_retval0) vprintf
(
	.param .b64 vprintf_param_0,
	.param .b64 vprintf_param_1
)
;
.global .align 1 .b8 $str[20] = {116, 104, 114, 101, 97, 100, 73, 100, 120, 32, 37, 100, 32, 37, 100, 32, 37, 100, 10};
.global .align 1 .b8 $str$1[19] = {98, 108, 111, 99, 107, 73, 100, 120, 32, 37, 100, 32, 37, 100, 32, 37, 100, 10};
.global .align 1 .b8 $str$2[18] = {103, 114, 105, 100, 68, 105, 109, 32, 37, 100, 32, 37, 100, 32, 37, 100, 10};

.visible .entry _Z5printv()
{
	.local .align 8 .b8 	__local_depot0[16];
	.reg .b64 	%SP;
	.reg .b64 	%SPL;
	.reg .b32 	%r<16>;
	.reg .b64 	%rd<9>;

	mov.u64 	%SPL, __local_depot0;
	cvta.local.u64 	%SP, %SPL;
	add.u64 	%rd1, %SP, 0;
	add.u64 	%rd2, %SPL, 0;
	mov.u32 	%r1, %tid.x;
	mov.u32 	%r2, %tid.y;
	mov.u32 	%r3, %tid.z;
	st.local.v2.u32 	[%rd2], {%r1, %r2};
	st.local.u32 	[%rd2+8], %r3;
	mov.u64 	%rd3, $str;
	cvta.global.u64 	%rd4, %rd3;
	{ // callseq 0, 0
	.param .b64 param0;
	st.param.b64 	[param0], %rd4;
	.param .b64 param1;
	st.param.b64 	[param1], %rd1;
	.param .b32 retval0;
	call.uni (retval0), 
	vprintf, 
	(
	param0, 
	param1
	);
	ld.param.b32 	%r4, [retval0];
	} // callseq 0
	mov.u32 	%r6, %ctaid.x;
	mov.u32 	%r7, %ctaid.y;
	mov.u32 	%r8, %ctaid.z;
	st.local.v2.u32 	[%rd2], {%r6, %r7};
	st.local.u32 	[%rd2+8], %r8;
	mov.u64 	%rd5, $str$1;
	cvta.global.u64 	%rd6, %rd5;
	{ // callseq 1, 0
	.param .b64 param0;
	st.param.b64 	[param0], %rd6;
	.param .b64 param1;
	st.param.b64 	[param1], %rd1;
	.param .b32 retval0;
	call.uni (retval0), 
	vprintf, 
	(
	param0, 
	param1
	);
	ld.param.b32 	%r9, [retval0];
	} // callseq 1
	mov.u32 	%r11, %nctaid.x;
	mov.u32 	%r12, %nctaid.y;
	mov.u32 	%r13, %nctaid.z;
	st.local.v2.u32 	[%rd2], {%r11, %r12};
	st.local.u32 	[%rd2+8], %r13;
	mov.u64 	%rd7, $str$2;
	cvta.global.u64 	%rd8, %rd7;
	{ // callseq 2, 0
	.param .b64 param0;
	st.param.b64 	[param0], %rd8;
	.param .b64 param1;
	st.param.b64 	[param1], %rd1;
	.param .b32 retval0;
	call.uni (retval0), 
	vprintf, 
	(
	param0, 
	param1
	);
	ld.param.b32 	%r14, [retval0];
	} // callseq 2
	ret;

}


// ===== COMPILED SASS (sm_100) =====

	.target	sm_100

	.elftype	@"ET_EXEC"


//--------------------- .note.nv.tkinfo           --------------------------
	.section	.note.nv.tkinfo,"",@"SHT_NOTE"
	.sectionflags	@"SHF_NOTE_NV_TKINFO"
	.tkinfo
        /*0018*/ 	.word	0x00000002
        /*0030*/ 	.string	""
        /*0030*/ 	.string	"ptxas"
        /*0030*/ 	.string	"Cuda compilation tools, release 13.0, V13.0.88"
        /*0030*/ 	.string	"Build cuda_13.0.r13.0/compiler.36424714_0"
        /*0030*/ 	.string	"-arch sm_100 -m 64 "



//--------------------- .note.nv.cuinfo           --------------------------
	.section	.note.nv.cuinfo,"",@"SHT_NOTE"
	.sectionflags	@"SHF_NOTE_NV_CUINFO"
        /*0018*/ 	.short	0x0002
        /*001a*/ 	.short	0x0064
        /*001c*/ 	.short	0x0082
	.zero		2


//--------------------- .nv.info                  --------------------------
	.section	.nv.info,"",@"SHT_CUDA_INFO"
	.align	4


	//----- nvinfo : EIATTR_REGCOUNT
	.align		4
        /*0000*/ 	.byte	0x04, 0x2f
        /*0002*/ 	.short	(.L_4 - .L_3)
	.align		4
.L_3:
        /*0004*/ 	.word	index@(_Z5printv)
        /*0008*/ 	.word	0x00000018


	//----- nvinfo : EIATTR_FRAME_SIZE
	.align		4
.L_4:
        /*000c*/ 	.byte	0x04, 0x11
        /*000e*/ 	.short	(.L_6 - .L_5)
	.align		4
.L_5:
        /*0010*/ 	.word	index@(_Z5printv)
        /*0014*/ 	.word	0x00000010


	//----- nvinfo : EIATTR_MIN_STACK_SIZE
	.align		4
.L_6:
        /*0018*/ 	.byte	0x04, 0x12
        /*001a*/ 	.short	(.L_8 - .L_7)
	.align		4
.L_7:
        /*001c*/ 	.word	index@(_Z5printv)
        /*0020*/ 	.word	0x00000010
.L_8:


//--------------------- .nv.compat                --------------------------
	.section	.nv.compat,"",@"SHT_CUDA_COMPAT_INFO"
	.align	4
        /*0000*/ 	.byte	0x02, 0x09, 0x00, 0x00, 0x02, 0x02, 0x01, 0x00, 0x02, 0x05, 0x05, 0x00, 0x03, 0x07, 0x01, 0x01
        /*0010*/ 	.byte	0x02, 0x03, 0x00, 0x00, 0x02, 0x06, 0x01, 0x00, 0x04, 0x0b, 0x08, 0x00, 0x09, 0x00, 0x00, 0x00
        /*0020*/ 	.byte	0x00, 0x00, 0x00, 0x00


//--------------------- .nv.info._Z5printv        --------------------------
	.section	.nv.info._Z5printv,"",@"SHT_CUDA_INFO"
	.sectionflags	@""
	.align	4


	//----- nvinfo : EIATTR_CUDA_API_VERSION
	.align		4
        /*0000*/ 	.byte	0x04, 0x37
        /*0002*/ 	.short	(.L_10 - .L_9)
.L_9:
        /*0004*/ 	.word	0x00000082


	//----- nvinfo : EIATTR_SPARSE_MMA_MASK
	.align		4
.L_10:
        /*0008*/ 	.byte	0x03, 0x50
        /*000a*/ 	.short	0x0000


	//----- nvinfo : EIATTR_MAXREG_COUNT
	.align		4
        /*000c*/ 	.byte	0x03, 0x1b
        /*000e*/ 	.short	0x00ff


	//----- nvinfo : EIATTR_EXTERNS
	.align		4
        /*0010*/ 	.byte	0x04, 0x0f
        /*0012*/ 	.short	(.L_12 - .L_11)


	//   ....[0]....
	.align		4
.L_11:
        /*0014*/ 	.word	index@(vprintf)


	//----- nvinfo : EIATTR_MERCURY_ISA_VERSION
	.align		4
.L_12:
        /*0018*/ 	.byte	0x03, 0x5f
        /*001a*/ 	.short	0x0101


	//----- nvinfo : EIATTR_VRC_CTA_INIT_COUNT
	.align		4
        /*001c*/ 	.byte	0x02, 0x4a
	.zero		1
	.zero		1


	//----- nvinfo : EIATTR_SYSCALL_OFFSETS
	.align		4
        /*0020*/ 	.byte	0x04, 0x46
        /*0022*/ 	.short	(.L_14 - .L_13)


	//   ....[0]....
.L_13:
        /*0024*/ 	.word	0x00000130


	//   ....[1]....
        /*0028*/ 	.word	0x00000200


	//   ....[2]....
        /*002c*/ 	.word	0x000002d0


	//----- nvinfo : EIATTR_EXIT_INSTR_OFFSETS
	.align		4
.L_14:
        /*0030*/ 	.byte	0x04, 0x1c
        /*0032*/ 	.short	(.L_16 - .L_15)


	//   ....[0]....
.L_15:
        /*0034*/ 	.word	0x000002e0


	//----- nvinfo : EIATTR_SW_WAR
	.align		4
.L_16:
        /*0038*/ 	.byte	0x04, 0x36
        /*003a*/ 	.short	(.L_18 - .L_17)
.L_17:
        /*003c*/ 	.word	0x00000008
.L_18:


//--------------------- .nv.callgraph             --------------------------
	.section	.nv.callgraph,"",@"SHT_CUDA_CALLGRAPH"
	.align	4
	.sectionentsize	8
	.align		4
        /*0000*/ 	.word	0x00000000
	.align		4
        /*0004*/ 	.word	0xffffffff
	.align		4
        /*0008*/ 	.word	index@(_Z5printv)
	.align		4
        /*000c*/ 	.word	index@(vprintf)
	.align		4
        /*0010*/ 	.word	0x00000000
	.align		4
        /*0014*/ 	.word	0xfffffffe
	.align		4
        /*0018*/ 	.word	0x00000000
	.align		4
        /*001c*/ 	.word	0xfffffffd
	.align		4
        /*0020*/ 	.word	0x00000000
	.align		4
        /*0024*/ 	.word	0xfffffffc


//--------------------- .nv.constant4             --------------------------
	.section	.nv.constant4,"a",@progbits
	.align	8
	.align		8
.nv.constant4:
        /*0000*/ 	.dword	vprintf
	.align		8
        /*0008*/ 	.dword	$str
	.align		8
        /*0010*/ 	.dword	$str$1
	.align		8
        /*0018*/ 	.dword	$str$2


//--------------------- .text._Z5printv           --------------------------
	.section	.text._Z5printv,"ax",@progbits
	.align	128
        .global         _Z5printv
        .type           _Z5printv,@function
        .size           _Z5printv,(.L_x_4 - _Z5printv)
        .other          _Z5printv,@"STO_CUDA_ENTRY STV_DEFAULT"
_Z5printv:
.text._Z5printv:
[----:B------:R-:W0:Y:S01]  /*0000*/  LDC R1, c[0x0][0x37c] ;  /* 0x0000df00ff017b82 */ /* 0x000e220000000800 */
[----:B------:R-:W1:Y:S01]  /*0010*/  S2R R10, SR_TID.X ;  /* 0x00000000000a7919 */ /* 0x000e620000002100 */
[----:B------:R-:W2:Y:S01]  /*0020*/  LDCU UR4, c[0x0][0x2f8] ;  /* 0x00005f00ff0477ac */ /* 0x000ea20008000800 */
[----:B0-----:R-:W-:Y:S01]  /*0030*/  VIADD R1, R1, 0xfffffff0 ;  /* 0xfffffff001017836 */ /* 0x001fe20000000000 */
[----:B------:R-:W-:Y:S01]  /*0040*/  MOV R2, 0x0 ;  /* 0x0000000000027802 */ /* 0x000fe20000000f00 */
[----:B------:R-:W1:Y:S01]  /*0050*/  S2R R11, SR_TID.Y ;  /* 0x00000000000b7919 */ /* 0x000e620000002200 */
[----:B------:R-:W0:Y:S02]  /*0060*/  LDCU UR5, c[0x0][0x2fc] ;  /* 0x00005f80ff0577ac */ /* 0x000e240008000800 */
[----:B------:R3:W4:Y:S01]  /*0070*/  LDC.64 R8, c[0x4][R2] ;  /* 0x0100000002087b82 */ /* 0x0007220000000a00 */
[----:B------:R-:W5:Y:S01]  /*0080*/  S2R R0, SR_TID.Z ;  /* 0x0000000000007919 */ /* 0x000f620000002300 */
[----:B------:R-:W3:Y:S01]  /*0090*/  LDCU.64 UR6, c[0x4][0x8] ;  /* 0x01000100ff0677ac */ /* 0x000ee20008000a00 */
[----:B--2---:R-:W-:-:S05]  /*00a0*/  IADD3 R17, P0, PT, R1, UR4, RZ ;  /* 0x0000000401117c10 */ /* 0x004fca000ff1e0ff */
[----:B0-----:R-:W-:Y:S02]  /*00b0*/  IMAD.X R16, RZ, RZ, UR5, P0 ;  /* 0x00000005ff107e24 */ /* 0x001fe400080e06ff */
[----:B------:R-:W-:Y:S01]  /*00c0*/  IMAD.MOV.U32 R6, RZ, RZ, R17 ;  /* 0x000000ffff067224 */ /* 0x000fe200078e0011 */
[----:B---3--:R-:W-:Y:S01]  /*00d0*/  MOV R4, UR6 ;  /* 0x0000000600047c02 */ /* 0x008fe20008000f00 */
[----:B------:R-:W-:Y:S01]  /*00e0*/  IMAD.U32 R5, RZ, RZ, UR7 ;  /* 0x00000007ff057e24 */ /* 0x000fe2000f8e00ff */
[----:B------:R-:W-:Y:S01]  /*00f0*/  MOV R7, R16 ;  /* 0x0000001000077202 */ /* 0x000fe20000000f00 */
[----:B-1----:R0:W-:Y:S04]  /*0100*/  STL.64 [R1], R10 ;  /* 0x0000000a01007387 */ /* 0x0021e80000100a00 */
[----:B-----5:R0:W-:Y:S02]  /*0110*/  STL [R1+0x8], R0 ;  /* 0x0000080001007387 */ /* 0x0201e40000100800 */
[----:B------:R-:W-:-:S07]  /*0120*/  LEPC R20, `(.L_x_0) ;  /* 0x000000001014794e */ /* 0x000fce0000000000 */
[----:B0---4-:R-:W-:Y:S05]  /*0130*/  CALL.ABS.NOINC R8 ;  /* 0x0000000008007343 */ /* 0x011fea0003c00000 */
.L_x_0:
[----:B------:R-:W0:Y:S01]  /*0140*/  S2R R8, SR_CTAID.X ;  /* 0x0000000000087919 */ /* 0x000e220000002500 */
[----:B------:R1:W2:Y:S01]  /*0150*/  LDC.64 R10, c[0x4][R2] ;  /* 0x01000000020a7b82 */ /* 0x0002a20000000a00 */
[----:B------:R-:W3:Y:S01]  /*0160*/  LDCU.64 UR4, c[0x4][0x10] ;  /* 0x01000200ff0477ac */ /* 0x000ee20008000a00 */
[----:B------:R-:W-:Y:S01]  /*0170*/  IMAD.MOV.U32 R6, RZ, RZ, R17 ;  /* 0x000000ffff067224 */ /* 0x000fe200078e0011 */
[----:B------:R-:W0:Y:S01]  /*0180*/  S2R R9, SR_CTAID.Y ;  /* 0x0000000000097919 */ /* 0x000e220000002600 */
[----:B------:R-:W-:Y:S01]  /*0190*/  MOV R7, R16 ;  /* 0x0000001000077202 */ /* 0x000fe20000000f00 */
[----:B------:R-:W4:Y:S01]  /*01a0*/  S2R R0, SR_CTAID.Z ;  /* 0x0000000000007919 */ /* 0x000f220000002700 */
[----:B---3--:R-:W-:Y:S01]  /*01b0*/  IMAD.U32 R4, RZ, RZ, UR4 ;  /* 0x00000004ff047e24 */ /* 0x008fe2000f8e00ff */
[----:B------:R-:W-:Y:S01]  /*01c0*/  MOV R5, UR5 ;  /* 0x0000000500057c02 */ /* 0x000fe20008000f00 */
[----:B0-----:R1:W-:Y:S04]  /*01d0*/  STL.64 [R1], R8 ;  /* 0x0000000801007387 */ /* 0x0013e80000100a00 */
[----:B----4-:R1:W-:Y:S02]  /*01e0*/  STL [R1+0x8], R0 ;  /* 0x0000080001007387 */ /* 0x0103e40000100800 */
[----:B------:R-:W-:-:S07]  /*01f0*/  LEPC R20, `(.L_x_1) ;  /* 0x000000001014794e */ /* 0x000fce0000000000 */
[----:B-12---:R-:W-:Y:S05]  /*0200*/  CALL.ABS.NOINC R10 ;  /* 0x000000000a007343 */ /* 0x006fea0003c00000 */
.L_x_1:
[----:B------:R-:W0:Y:S01]  /*0210*/  LDC R8, c[0x0][0x370] ;  /* 0x0000dc00ff087b82 */ /* 0x000e220000000800 */
[----:B------:R-:W1:Y:S01]  /*0220*/  LDCU.64 UR4, c[0x4][0x18] ;  /* 0x01000300ff0477ac */ /* 0x000e620008000a00 */
[----:B------:R-:W-:Y:S01]  /*0230*/  IMAD.MOV.U32 R6, RZ, RZ, R17 ;  /* 0x000000ffff067224 */ /* 0x000fe200078e0011 */
[----:B------:R-:W-:-:S05]  /*0240*/  MOV R7, R16 ;  /* 0x0000001000077202 */ /* 0x000fca0000000f00 */
[----:B------:R-:W0:Y:S08]  /*0250*/  LDC R9, c[0x0][0x374] ;  /* 0x0000dd00ff097b82 */ /* 0x000e300000000800 */
[----:B------:R-:W2:Y:S01]  /*0260*/  LDC R0, c[0x0][0x378] ;  /* 0x0000de00ff007b82 */ /* 0x000ea20000000800 */
[----:B-1----:R-:W-:Y:S01]  /*0270*/  IMAD.U32 R4, RZ, RZ, UR4 ;  /* 0x00000004ff047e24 */ /* 0x002fe2000f8e00ff */
[----:B------:R-:W-:-:S06]  /*0280*/  MOV R5, UR5 ;  /* 0x0000000500057c02 */ /* 0x000fcc0008000f00 */
[----:B------:R-:W1:Y:S01]  /*0290*/  LDC.64 R2, c[0x4][R2] ;  /* 0x0100000002027b82 */ /* 0x000e620000000a00 */
[----:B0-----:R0:W-:Y:S04]  /*02a0*/  STL.64 [R1], R8 ;  /* 0x0000000801007387 */ /* 0x0011e80000100a00 */
[----:B--2---:R0:W-:Y:S02]  /*02b0*/  STL [R1+0x8], R0 ;  /* 0x0000080001007387 */ /* 0x0041e40000100800 */
[----:B------:R-:W-:-:S07]  /*02c0*/  LEPC R20, `(.L_x_2) ;  /* 0x000000001014794e */ /* 0x000fce0000000000 */
[----:B01----:R-:W-:Y:S05]  /*02d0*/  CALL.ABS.NOINC R2 ;  /* 0x0000000002007343 */ /* 0x003fea0003c00000 */
.L_x_2:
[----:B------:R-:W-:Y:S05]  /*02e0*/  EXIT ;  /* 0x000000000000794d */ /* 0x000fea0003800000 */
.L_x_3:
[----:B------:R-:W-:-:S00]  /*02f0*/  BRA `(.L_x_3) ;  /* 0xfffffffc00fc7947 */ /* 0x000fc0000383ffff */
[----:B------:R-:W-:-:S00]  /*0300*/  NOP ;  /* 0x0000000000007918 */ /* 0x000fc00000000000 */
[----:B------:R-:W-:-:S00]  /*0310*/  NOP ;  /* 0x0000000000007918 */ /* 0x000fc00000000000 */
[----:B------:R-:W-:-:S00]  /*0320*/  NOP ;  /* 0x0000000000007918 */ /* 0x000fc00000000000 */
[----:B------:R-:W-:-:S00]  /*0330*/  NOP ;  /* 0x0000000000007918 */ /* 0x000fc00000000000 */
[----:B------:R-:W-:-:S00]  /*0340*/  NOP ;  /* 0x0000000000007918 */ /* 0x000fc00000000000 */
[----:B------:R-:W-:-:S00]  /*0350*/  NOP ;  /* 0x0000000000007918 */ /* 0x000fc00000000000 */
[----:B------:R-:W-:-:S00]  /*0360*/  NOP ;  /* 0x0000000000007918 */ /* 0x000fc00000000000 */
[----:B------:R-:W-:-:S00]  /*0370*/  NOP ;  /* 0x0000000000007918 */ /* 0x000fc00000000000 */
.L_x_4:


//--------------------- .nv.global.init           --------------------------
	.section	.nv.global.init,"aw",@progbits
.nv.global.init:
	.type		$str$2,@object
	.size		$str$2,($str$1 - $str$2)
$str$2:
        /*0000*/ 	.byte	0x67, 0x72, 0x69, 0x64, 0x44, 0x69, 0x6d, 0x20, 0x25, 0x64, 0x20, 0x25, 0x64, 0x20, 0x25, 0x64
        /*0010*/ 	.byte	0x0a, 0x00
	.type		$str$1,@object
	.size		$str$1,($str - $str$1)
$str$1:
        /*0012*/ 	.byte	0x62, 0x6c, 0x6f, 0x63, 0x6b, 0x49, 0x64, 0x78, 0x20, 0x25, 0x64, 0x20, 0x25, 0x64, 0x20, 0x25
        /*0022*/ 	.byte	0x64, 0x0a, 0x00
	.type		$str,@object
	.size		$str,(.L_0 - $str)
$str:
        /*0025*/ 	.byte	0x74, 0x68, 0x72, 0x65, 0x61, 0x64, 0x49, 0x64, 0x78, 0x20, 0x25, 0x64, 0x20, 0x25, 0x64, 0x20
        /*0035*/ 	.byte	0x25, 0x64, 0x0a, 0x00
.L_0:


//--------------------- .nv.shared.reserved.0     --------------------------
	.section	.nv.shared.reserved.0,"aw",@nobits
	.weak		__nv_reservedSMEM_offset_0_alias
	.size		__nv_reservedSMEM_offset_0_alias, 0, 64
	.other		__nv_reservedSMEM_offset_0_alias,@"STO_CUDA_RESERVED_SHARED STV_DEFAULT"
__nv_reservedSMEM_offset_0_alias:
	.zero		0
	.zero		64


//--------------------- .nv.constant0._Z5printv   --------------------------
	.section	.nv.constant0._Z5printv,"a",@progbits
	.sectionflags	@""
	.align	4
.nv.constant0._Z5printv:
	.zero		896


//--------------------- SYMBOLS --------------------------

	.type		.nv.reservedSmem.offset0,@object
	.size		.nv.reservedSmem.offset0,0x4
	.type		vprintf,@function
